//
// Generated by NVIDIA NVVM Compiler
//
// Compiler Build ID: CL-36424714
// Cuda compilation tools, release 13.0, V13.0.88
// Based on NVVM 20.0.0
//

.version 9.0
.target sm_100
.address_size 64

	// .globl	_Z10bfs_kernelPKjS0_PKhPiS0_jPjS4_ihj

.visible .entry _Z10bfs_kernelPKjS0_PKhPiS0_jPjS4_ihj(
	.param .u64 .ptr .align 1 _Z10bfs_kernelPKjS0_PKhPiS0_jPjS4_ihj_param_0,
	.param .u64 .ptr .align 1 _Z10bfs_kernelPKjS0_PKhPiS0_jPjS4_ihj_param_1,
	.param .u64 .ptr .align 1 _Z10bfs_kernelPKjS0_PKhPiS0_jPjS4_ihj_param_2,
	.param .u64 .ptr .align 1 _Z10bfs_kernelPKjS0_PKhPiS0_jPjS4_ihj_param_3,
	.param .u64 .ptr .align 1 _Z10bfs_kernelPKjS0_PKhPiS0_jPjS4_ihj_param_4,
	.param .u32 _Z10bfs_kernelPKjS0_PKhPiS0_jPjS4_ihj_param_5,
	.param .u64 .ptr .align 1 _Z10bfs_kernelPKjS0_PKhPiS0_jPjS4_ihj_param_6,
	.param .u64 .ptr .align 1 _Z10bfs_kernelPKjS0_PKhPiS0_jPjS4_ihj_param_7,
	.param .u32 _Z10bfs_kernelPKjS0_PKhPiS0_jPjS4_ihj_param_8,
	.param .u8 _Z10bfs_kernelPKjS0_PKhPiS0_jPjS4_ihj_param_9,
	.param .u32 _Z10bfs_kernelPKjS0_PKhPiS0_jPjS4_ihj_param_10
)
{
	.reg .pred 	%p<37>;
	.reg .b16 	%rs<7>;
	.reg .b32 	%r<71>;
	.reg .b64 	%rd<94>;

	ld.param.u64 	%rd24, [_Z10bfs_kernelPKjS0_PKhPiS0_jPjS4_ihj_param_0];
	ld.param.u64 	%rd26, [_Z10bfs_kernelPKjS0_PKhPiS0_jPjS4_ihj_param_1];
	ld.param.u64 	%rd27, [_Z10bfs_kernelPKjS0_PKhPiS0_jPjS4_ihj_param_2];
	ld.param.u64 	%rd28, [_Z10bfs_kernelPKjS0_PKhPiS0_jPjS4_ihj_param_3];
	ld.param.u64 	%rd25, [_Z10bfs_kernelPKjS0_PKhPiS0_jPjS4_ihj_param_4];
	ld.param.u32 	%r35, [_Z10bfs_kernelPKjS0_PKhPiS0_jPjS4_ihj_param_5];
	ld.param.u64 	%rd29, [_Z10bfs_kernelPKjS0_PKhPiS0_jPjS4_ihj_param_6];
	ld.param.u64 	%rd30, [_Z10bfs_kernelPKjS0_PKhPiS0_jPjS4_ihj_param_7];
	ld.param.u32 	%r33, [_Z10bfs_kernelPKjS0_PKhPiS0_jPjS4_ihj_param_8];
	ld.param.u8 	%rs1, [_Z10bfs_kernelPKjS0_PKhPiS0_jPjS4_ihj_param_9];
	ld.param.u32 	%r34, [_Z10bfs_kernelPKjS0_PKhPiS0_jPjS4_ihj_param_10];
	cvta.to.global.u64 	%rd1, %rd29;
	cvta.to.global.u64 	%rd2, %rd30;
	cvta.to.global.u64 	%rd3, %rd28;
	cvta.to.global.u64 	%rd4, %rd26;
	cvta.to.global.u64 	%rd5, %rd27;
	mov.u32 	%r36, %ctaid.x;
	mov.u32 	%r37, %ntid.x;
	mov.u32 	%r38, %tid.x;
	mad.lo.s32 	%r1, %r36, %r37, %r38;
	setp.ge.u32 	%p1, %r1, %r35;
	@%p1 bra 	$L__BB0_50;
	cvta.to.global.u64 	%rd31, %rd25;
	cvta.to.global.u64 	%rd32, %rd24;
	mul.wide.u32 	%rd33, %r1, 4;
	add.s64 	%rd34, %rd31, %rd33;
	ld.global.u32 	%r39, [%rd34];
	mul.wide.u32 	%rd35, %r39, 4;
	add.s64 	%rd36, %rd32, %rd35;
	ld.global.u32 	%r2, [%rd36];
	add.s32 	%r40, %r39, 1;
	mul.wide.u32 	%rd37, %r40, 4;
	add.s64 	%rd38, %rd32, %rd37;
	ld.global.u32 	%r3, [%rd38];
	setp.ge.u32 	%p2, %r2, %r3;
	@%p2 bra 	$L__BB0_50;
	setp.ne.s16 	%p3, %rs1, 255;
	add.s32 	%r4, %r33, 1;
	@%p3 bra 	$L__BB0_24;
	sub.s32 	%r53, %r3, %r2;
	and.b32  	%r5, %r53, 3;
	setp.eq.s32 	%p23, %r5, 0;
	mov.u32 	%r66, %r2;
	@%p23 bra 	$L__BB0_9;
	mul.wide.u32 	%rd65, %r2, 4;
	add.s64 	%rd88, %rd4, %rd65;
	neg.s32 	%r65, %r5;
	add.s32 	%r66, %r2, %r5;
$L__BB0_5:
	.pragma "nounroll";
	ld.global.u32 	%r9, [%rd88];
	setp.ge.u32 	%p24, %r9, %r34;
	@%p24 bra 	$L__BB0_8;
	mul.wide.u32 	%rd66, %r9, 4;
	add.s64 	%rd67, %rd3, %rd66;
	atom.relaxed.global.cas.b32 	%r54, [%rd67], -1, %r4;
	setp.ne.s32 	%p25, %r54, -1;
	@%p25 bra 	$L__BB0_8;
	atom.global.add.u32 	%r55, [%rd2], 1;
	mul.wide.u32 	%rd68, %r55, 4;
	add.s64 	%rd69, %rd1, %rd68;
	st.global.u32 	[%rd69], %r9;
$L__BB0_8:
	add.s64 	%rd88, %rd88, 4;
	add.s32 	%r65, %r65, 1;
	setp.ne.s32 	%p26, %r65, 0;
	@%p26 bra 	$L__BB0_5;
$L__BB0_9:
	sub.s32 	%r56, %r2, %r3;
	setp.gt.u32 	%p27, %r56, -4;
	@%p27 bra 	$L__BB0_50;
	sub.s32 	%r67, %r66, %r3;
	mul.wide.u32 	%rd70, %r66, 4;
	add.s64 	%rd71, %rd70, %rd4;
	add.s64 	%rd89, %rd71, 8;
$L__BB0_11:
	ld.global.u32 	%r14, [%rd89+-8];
	setp.ge.u32 	%p28, %r14, %r34;
	@%p28 bra 	$L__BB0_14;
	mul.wide.u32 	%rd72, %r14, 4;
	add.s64 	%rd73, %rd3, %rd72;
	atom.relaxed.global.cas.b32 	%r57, [%rd73], -1, %r4;
	setp.ne.s32 	%p29, %r57, -1;
	@%p29 bra 	$L__BB0_14;
	atom.global.add.u32 	%r58, [%rd2], 1;
	mul.wide.u32 	%rd74, %r58, 4;
	add.s64 	%rd75, %rd1, %rd74;
	st.global.u32 	[%rd75], %r14;
$L__BB0_14:
	ld.global.u32 	%r15, [%rd89+-4];
	setp.ge.u32 	%p30, %r15, %r34;
	@%p30 bra 	$L__BB0_17;
	mul.wide.u32 	%rd76, %r15, 4;
	add.s64 	%rd77, %rd3, %rd76;
	atom.relaxed.global.cas.b32 	%r59, [%rd77], -1, %r4;
	setp.ne.s32 	%p31, %r59, -1;
	@%p31 bra 	$L__BB0_17;
	atom.global.add.u32 	%r60, [%rd2], 1;
	mul.wide.u32 	%rd78, %r60, 4;
	add.s64 	%rd79, %rd1, %rd78;
	st.global.u32 	[%rd79], %r15;
$L__BB0_17:
	ld.global.u32 	%r16, [%rd89];
	setp.ge.u32 	%p32, %r16, %r34;
	@%p32 bra 	$L__BB0_20;
	mul.wide.u32 	%rd80, %r16, 4;
	add.s64 	%rd81, %rd3, %rd80;
	atom.relaxed.global.cas.b32 	%r61, [%rd81], -1, %r4;
	setp.ne.s32 	%p33, %r61, -1;
	@%p33 bra 	$L__BB0_20;
	atom.global.add.u32 	%r62, [%rd2], 1;
	mul.wide.u32 	%rd82, %r62, 4;
	add.s64 	%rd83, %rd1, %rd82;
	st.global.u32 	[%rd83], %r16;
$L__BB0_20:
	ld.global.u32 	%r17, [%rd89+4];
	setp.ge.u32 	%p34, %r17, %r34;
	@%p34 bra 	$L__BB0_23;
	mul.wide.u32 	%rd84, %r17, 4;
	add.s64 	%rd85, %rd3, %rd84;
	atom.relaxed.global.cas.b32 	%r63, [%rd85], -1, %r4;
	setp.ne.s32 	%p35, %r63, -1;
	@%p35 bra 	$L__BB0_23;
	atom.global.add.u32 	%r64, [%rd2], 1;
	mul.wide.u32 	%rd86, %r64, 4;
	add.s64 	%rd87, %rd1, %rd86;
	st.global.u32 	[%rd87], %r17;
$L__BB0_23:
	add.s32 	%r67, %r67, 4;
	add.s64 	%rd89, %rd89, 16;
	setp.eq.s32 	%p36, %r67, 0;
	@%p36 bra 	$L__BB0_50;
	bra.uni 	$L__BB0_11;
$L__BB0_24:
	sub.s32 	%r41, %r3, %r2;
	and.b32  	%r19, %r41, 3;
	setp.eq.s32 	%p4, %r19, 0;
	mov.u32 	%r69, %r2;
	@%p4 bra 	$L__BB0_31;
	cvt.u64.u32 	%rd39, %r2;
	mul.wide.u32 	%rd40, %r2, 4;
	add.s64 	%rd91, %rd4, %rd40;
	add.s64 	%rd90, %rd5, %rd39;
	neg.s32 	%r68, %r19;
	add.s32 	%r69, %r2, %r19;
$L__BB0_26:
	.pragma "nounroll";
	ld.global.u8 	%rs2, [%rd90];
	setp.ne.s16 	%p5, %rs2, %rs1;
	@%p5 bra 	$L__BB0_30;
	ld.global.u32 	%r23, [%rd91];
	setp.ge.u32 	%p6, %r23, %r34;
	@%p6 bra 	$L__BB0_30;
	mul.wide.u32 	%rd41, %r23, 4;
	add.s64 	%rd42, %rd3, %rd41;
	atom.relaxed.global.cas.b32 	%r42, [%rd42], -1, %r4;
	setp.ne.s32 	%p7, %r42, -1;
	@%p7 bra 	$L__BB0_30;
	atom.global.add.u32 	%r43, [%rd2], 1;
	mul.wide.u32 	%rd43, %r43, 4;
	add.s64 	%rd44, %rd1, %rd43;
	st.global.u32 	[%rd44], %r23;
$L__BB0_30:
	add.s64 	%rd91, %rd91, 4;
	add.s64 	%rd90, %rd90, 1;
	add.s32 	%r68, %r68, 1;
	setp.ne.s32 	%p8, %r68, 0;
	@%p8 bra 	$L__BB0_26;
$L__BB0_31:
	sub.s32 	%r44, %r2, %r3;
	setp.gt.u32 	%p9, %r44, -4;
	@%p9 bra 	$L__BB0_50;
	sub.s32 	%r70, %r69, %r3;
	cvt.u64.u32 	%rd45, %r69;
	add.s64 	%rd46, %rd45, %rd5;
	add.s64 	%rd93, %rd46, 1;
	mul.wide.u32 	%rd47, %r69, 4;
	add.s64 	%rd48, %rd47, %rd4;
	add.s64 	%rd92, %rd48, 8;
$L__BB0_33:
	ld.global.u8 	%rs3, [%rd93+-1];
	setp.ne.s16 	%p10, %rs3, %rs1;
	@%p10 bra 	$L__BB0_37;
	ld.global.u32 	%r28, [%rd92+-8];
	setp.ge.u32 	%p11, %r28, %r34;
	@%p11 bra 	$L__BB0_37;
	mul.wide.u32 	%rd49, %r28, 4;
	add.s64 	%rd50, %rd3, %rd49;
	atom.relaxed.global.cas.b32 	%r45, [%rd50], -1, %r4;
	setp.ne.s32 	%p12, %r45, -1;
	@%p12 bra 	$L__BB0_37;
	atom.global.add.u32 	%r46, [%rd2], 1;
	mul.wide.u32 	%rd51, %r46, 4;
	add.s64 	%rd52, %rd1, %rd51;
	st.global.u32 	[%rd52], %r28;
$L__BB0_37:
	ld.global.u8 	%rs4, [%rd93];
	setp.ne.s16 	%p13, %rs4, %rs1;
	@%p13 bra 	$L__BB0_41;
	ld.global.u32 	%r29, [%rd92+-4];
	setp.ge.u32 	%p14, %r29, %r34;
	@%p14 bra 	$L__BB0_41;
	mul.wide.u32 	%rd53, %r29, 4;
	add.s64 	%rd54, %rd3, %rd53;
	atom.relaxed.global.cas.b32 	%r47, [%rd54], -1, %r4;
	setp.ne.s32 	%p15, %r47, -1;
	@%p15 bra 	$L__BB0_41;
	atom.global.add.u32 	%r48, [%rd2], 1;
	mul.wide.u32 	%rd55, %r48, 4;
	add.s64 	%rd56, %rd1, %rd55;
	st.global.u32 	[%rd56], %r29;
$L__BB0_41:
	ld.global.u8 	%rs5, [%rd93+1];
	setp.ne.s16 	%p16, %rs5, %rs1;
	@%p16 bra 	$L__BB0_45;
	ld.global.u32 	%r30, [%rd92];
	setp.ge.u32 	%p17, %r30, %r34;
	@%p17 bra 	$L__BB0_45;
	mul.wide.u32 	%rd57, %r30, 4;
	add.s64 	%rd58, %rd3, %rd57;
	atom.relaxed.global.cas.b32 	%r49, [%rd58], -1, %r4;
	setp.ne.s32 	%p18, %r49, -1;
	@%p18 bra 	$L__BB0_45;
	atom.global.add.u32 	%r50, [%rd2], 1;
	mul.wide.u32 	%rd59, %r50, 4;
	add.s64 	%rd60, %rd1, %rd59;
	st.global.u32 	[%rd60], %r30;
$L__BB0_45:
	ld.global.u8 	%rs6, [%rd93+2];
	setp.ne.s16 	%p19, %rs6, %rs1;
	@%p19 bra 	$L__BB0_49;
	ld.global.u32 	%r31, [%rd92+4];
	setp.ge.u32 	%p20, %r31, %r34;
	@%p20 bra 	$L__BB0_49;
	mul.wide.u32 	%rd61, %r31, 4;
	add.s64 	%rd62, %rd3, %rd61;
	atom.relaxed.global.cas.b32 	%r51, [%rd62], -1, %r4;
	setp.ne.s32 	%p21, %r51, -1;
	@%p21 bra 	$L__BB0_49;
	atom.global.add.u32 	%r52, [%rd2], 1;
	mul.wide.u32 	%rd63, %r52, 4;
	add.s64 	%rd64, %rd1, %rd63;
	st.global.u32 	[%rd64], %r31;
$L__BB0_49:
	add.s32 	%r70, %r70, 4;
	add.s64 	%rd93, %rd93, 4;
	add.s64 	%rd92, %rd92, 16;
	setp.ne.s32 	%p22, %r70, 0;
	@%p22 bra 	$L__BB0_33;
$L__BB0_50:
	ret;

}


// ===== COMPILED SASS (sm_100) =====

	.target	sm_100

	.elftype	@"ET_EXEC"


//--------------------- .note.nv.tkinfo           --------------------------
	.section	.note.nv.tkinfo,"",@"SHT_NOTE"
	.sectionflags	@"SHF_NOTE_NV_TKINFO"
	.tkinfo
        /*0018*/ 	.word	0x00000002
        /*0030*/ 	.string	""
        /*0030*/ 	.string	"ptxas"
        /*0030*/ 	.string	"Cuda compilation tools, release 13.0, V13.0.88"
        /*0030*/ 	.string	"Build cuda_13.0.r13.0/compiler.36424714_0"
        /*0030*/ 	.string	"-arch sm_100 -m 64 "



//--------------------- .note.nv.cuinfo           --------------------------
	.section	.note.nv.cuinfo,"",@"SHT_NOTE"
	.sectionflags	@"SHF_NOTE_NV_CUINFO"
        /*0018*/ 	.short	0x0002
        /*001a*/ 	.short	0x0064
        /*001c*/ 	.short	0x0082
	.zero		2


//--------------------- .nv.info                  --------------------------
	.section	.nv.info,"",@"SHT_CUDA_INFO"
	.align	4


	//----- nvinfo : EIATTR_REGCOUNT
	.align		4
        /*0000*/ 	.byte	0x04, 0x2f
        /*0002*/ 	.short	(.L_1 - .L_0)
	.align		4
.L_0:
        /*0004*/ 	.word	index@(_Z10bfs_kernelPKjS0_PKhPiS0_jPjS4_ihj)
        /*0008*/ 	.word	0x0000001a


	//----- nvinfo : EIATTR_FRAME_SIZE
	.align		4
.L_1:
        /*000c*/ 	.byte	0x04, 0x11
        /*000e*/ 	.short	(.L_3 - .L_2)
	.align		4
.L_2:
        /*0010*/ 	.word	index@(_Z10bfs_kernelPKjS0_PKhPiS0_jPjS4_ihj)
        /*0014*/ 	.word	0x00000000


	//----- nvinfo : EIATTR_MIN_STACK_SIZE
	.align		4
.L_3:
        /*0018*/ 	.byte	0x04, 0x12
        /*001a*/ 	.short	(.L_5 - .L_4)
	.align		4
.L_4:
        /*001c*/ 	.word	index@(_Z10bfs_kernelPKjS0_PKhPiS0_jPjS4_ihj)
        /*0020*/ 	.word	0x00000000
.L_5:


//--------------------- .nv.compat                --------------------------
	.section	.nv.compat,"",@"SHT_CUDA_COMPAT_INFO"
	.align	4
        /*0000*/ 	.byte	0x02, 0x09, 0x00, 0x00, 0x02, 0x02, 0x01, 0x00, 0x02, 0x05, 0x05, 0x00, 0x03, 0x07, 0x01, 0x01
        /*0010*/ 	.byte	0x02, 0x03, 0x00, 0x00, 0x02, 0x06, 0x01, 0x00, 0x04, 0x0b, 0x08, 0x00, 0x09, 0x00, 0x00, 0x00
        /*0020*/ 	.byte	0x00, 0x00, 0x00, 0x00


//--------------------- .nv.info._Z10bfs_kernelPKjS0_PKhPiS0_jPjS4_ihj --------------------------
	.section	.nv.info._Z10bfs_kernelPKjS0_PKhPiS0_jPjS4_ihj,"",@"SHT_CUDA_INFO"
	.sectionflags	@""
	.align	4


	//----- nvinfo : EIATTR_CUDA_API_VERSION
	.align		4
        /*0000*/ 	.byte	0x04, 0x37
        /*0002*/ 	.short	(.L_7 - .L_6)
.L_6:
        /*0004*/ 	.word	0x00000082


	//----- nvinfo : EIATTR_KPARAM_INFO
	.align		4
.L_7:
        /*0008*/ 	.byte	0x04, 0x17
        /*000a*/ 	.short	(.L_9 - .L_8)
.L_8:
        /*000c*/ 	.word	0x00000000
        /*0010*/ 	.short	0x000a
        /*0012*/ 	.short	0x0048
        /*0014*/ 	.byte	0x00, 0xf0, 0x11, 0x00


	//----- nvinfo : EIATTR_KPARAM_INFO
	.align		4
.L_9:
        /*0018*/ 	.byte	0x04, 0x17
        /*001a*/ 	.short	(.L_11 - .L_10)
.L_10:
        /*001c*/ 	.word	0x00000000
        /*0020*/ 	.short	0x0009
        /*0022*/ 	.short	0x0044
        /*0024*/ 	.byte	0x00, 0xf0, 0x05, 0x00


	//----- nvinfo : EIATTR_KPARAM_INFO
	.align		4
.L_11:
        /*0028*/ 	.byte	0x04, 0x17
        /*002a*/ 	.short	(.L_13 - .L_12)
.L_12:
        /*002c*/ 	.word	0x00000000
        /*0030*/ 	.short	0x0008
        /*0032*/ 	.short	0x0040
        /*0034*/ 	.byte	0x00, 0xf0, 0x11, 0x00


	//----- nvinfo : EIATTR_KPARAM_INFO
	.align		4
.L_13:
        /*0038*/ 	.byte	0x04, 0x17
        /*003a*/ 	.short	(.L_15 - .L_14)
.L_14:
        /*003c*/ 	.word	0x00000000
        /*0040*/ 	.short	0x0007
        /*0042*/ 	.short	0x0038
        /*0044*/ 	.byte	0x00, 0xf5, 0x21, 0x00


	//----- nvinfo : EIATTR_KPARAM_INFO
	.align		4
.L_15:
        /*0048*/ 	.byte	0x04, 0x17
        /*004a*/ 	.short	(.L_17 - .L_16)
.L_16:
        /*004c*/ 	.word	0x00000000
        /*0050*/ 	.short	0x0006
        /*0052*/ 	.short	0x0030
        /*0054*/ 	.byte	0x00, 0xf5, 0x21, 0x00


	//----- nvinfo : EIATTR_KPARAM_INFO
	.align		4
.L_17:
        /*0058*/ 	.byte	0x04, 0x17
        /*005a*/ 	.short	(.L_19 - .L_18)
.L_18:
        /*005c*/ 	.word	0x00000000
        /*0060*/ 	.short	0x0005
        /*0062*/ 	.short	0x0028
        /*0064*/ 	.byte	0x00, 0xf0, 0x11, 0x00


	//----- nvinfo : EIATTR_KPARAM_INFO
	.align		4
.L_19:
        /*0068*/ 	.byte	0x04, 0x17
        /*006a*/ 	.short	(.L_21 - .L_20)
.L_20:
        /*006c*/ 	.word	0x00000000
        /*0070*/ 	.short	0x0004
        /*0072*/ 	.short	0x0020
        /*0074*/ 	.byte	0x00, 0xf5, 0x21, 0x00


	//----- nvinfo : EIATTR_KPARAM_INFO
	.align		4
.L_21:
        /*0078*/ 	.byte	0x04, 0x17
        /*007a*/ 	.short	(.L_23 - .L_22)
.L_22:
        /*007c*/ 	.word	0x00000000
        /*0080*/ 	.short	0x0003
        /*0082*/ 	.short	0x0018
        /*0084*/ 	.byte	0x00, 0xf5, 0x21, 0x00


	//----- nvinfo : EIATTR_KPARAM_INFO
	.align		4
.L_23:
        /*0088*/ 	.byte	0x04, 0x17
        /*008a*/ 	.short	(.L_25 - .L_24)
.L_24:
        /*008c*/ 	.word	0x00000000
        /*0090*/ 	.short	0x0002
        /*0092*/ 	.short	0x0010
        /*0094*/ 	.byte	0x00, 0xf5, 0x21, 0x00


	//----- nvinfo : EIATTR_KPARAM_INFO
	.align		4
.L_25:
        /*0098*/ 	.byte	0x04, 0x17
        /*009a*/ 	.short	(.L_27 - .L_26)
.L_26:
        /*009c*/ 	.word	0x00000000
        /*00a0*/ 	.short	0x0001
        /*00a2*/ 	.short	0x0008
        /*00a4*/ 	.byte	0x00, 0xf5, 0x21, 0x00


	//----- nvinfo : EIATTR_KPARAM_INFO
	.align		4
.L_27:
        /*00a8*/ 	.byte	0x04, 0x17
        /*00aa*/ 	.short	(.L_29 - .L_28)
.L_28:
        /*00ac*/ 	.word	0x00000000
        /*00b0*/ 	.short	0x0000
        /*00b2*/ 	.short	0x0000
        /*00b4*/ 	.byte	0x00, 0xf5, 0x21, 0x00


	//----- nvinfo : EIATTR_SPARSE_MMA_MASK
	.align		4
.L_29:
        /*00b8*/ 	.byte	0x03, 0x50
        /*00ba*/ 	.short	0x0000


	//----- nvinfo : EIATTR_MAXREG_COUNT
	.align		4
        /*00bc*/ 	.byte	0x03, 0x1b
        /*00be*/ 	.short	0x00ff


	//----- nvinfo : EIATTR_MERCURY_ISA_VERSION
	.align		4
        /*00c0*/ 	.byte	0x03, 0x5f
        /*00c2*/ 	.short	0x0101


	//----- nvinfo : EIATTR_INT_WARP_WIDE_INSTR_OFFSETS
	.align		4
        /*00c4*/ 	.byte	0x04, 0x31
        /*00c6*/ 	.short	(.L_31 - .L_30)


	//   ....[0]....
.L_30:
        /*00c8*/ 	.word	0x00000350


	//   ....[1]....
        /*00cc*/ 	.word	0x000003e0


	//   ....[2]....
        /*00d0*/ 	.word	0x000005c0


	//   ....[3]....
        /*00d4*/ 	.word	0x00000650


	//   ....[4]....
        /*00d8*/ 	.word	0x00000740


	//   ....[5]....
        /*00dc*/ 	.word	0x000007d0


	//   ....[6]....
        /*00e0*/ 	.word	0x000008c0


	//   ....[7]....
        /*00e4*/ 	.word	0x00000950


	//   ....[8]....
        /*00e8*/ 	.word	0x00000a80


	//   ....[9]....
        /*00ec*/ 	.word	0x00000b10


	//   ....[10]....
        /*00f0*/ 	.word	0x00000dc0


	//   ....[11]....
        /*00f4*/ 	.word	0x00000e50


	//   ....[12]....
        /*00f8*/ 	.word	0x00001100


	//   ....[13]....
        /*00fc*/ 	.word	0x00001190


	//   ....[14]....
        /*0100*/ 	.word	0x000012e0


	//   ....[15]....
        /*0104*/ 	.word	0x00001370


	//   ....[16]....
        /*0108*/ 	.word	0x000014a0


	//   ....[17]....
        /*010c*/ 	.word	0x00001530


	//   ....[18]....
        /*0110*/ 	.word	0x00001660


	//   ....[19]....
        /*0114*/ 	.word	0x000016f0


	//----- nvinfo : EIATTR_VRC_CTA_INIT_COUNT
	.align		4
.L_31:
        /*0118*/ 	.byte	0x02, 0x4a
	.zero		1
	.zero		1


	//----- nvinfo : EIATTR_EXIT_INSTR_OFFSETS
	.align		4
        /*011c*/ 	.byte	0x04, 0x1c
        /*011e*/ 	.short	(.L_33 - .L_32)


	//   ....[0]....
.L_32:
        /*0120*/ 	.word	0x00000070


	//   ....[1]....
        /*0124*/ 	.word	0x00000130


	//   ....[2]....
        /*0128*/ 	.word	0x00000480


	//   ....[3]....
        /*012c*/ 	.word	0x00000b70


	//   ....[4]....
        /*0130*/ 	.word	0x00000f20


	//   ....[5]....
        /*0134*/ 	.word	0x00001790


	//----- nvinfo : EIATTR_CRS_STACK_SIZE
	.align		4
.L_33:
        /*0138*/ 	.byte	0x04, 0x1e
        /*013a*/ 	.short	(.L_35 - .L_34)
.L_34:
        /*013c*/ 	.word	0x00000000


	//----- nvinfo : EIATTR_CBANK_PARAM_SIZE
	.align		4
.L_35:
        /*0140*/ 	.byte	0x03, 0x19
        /*0142*/ 	.short	0x004c


	//----- nvinfo : EIATTR_PARAM_CBANK
	.align		4
        /*0144*/ 	.byte	0x04, 0x0a
        /*0146*/ 	.short	(.L_37 - .L_36)
	.align		4
.L_36:
        /*0148*/ 	.word	index@(.nv.constant0._Z10bfs_kernelPKjS0_PKhPiS0_jPjS4_ihj)
        /*014c*/ 	.short	0x0380
        /*014e*/ 	.short	0x004c


	//----- nvinfo : EIATTR_SW_WAR
	.align		4
.L_37:
        /*0150*/ 	.byte	0x04, 0x36
        /*0152*/ 	.short	(.L_39 - .L_38)
.L_38:
        /*0154*/ 	.word	0x00000008
.L_39:


//--------------------- .nv.callgraph             --------------------------
	.section	.nv.callgraph,"",@"SHT_CUDA_CALLGRAPH"
	.align	4
	.sectionentsize	8
	.align		4
        /*0000*/ 	.word	0x00000000
	.align		4
        /*0004*/ 	.word	0xffffffff
	.align		4
        /*0008*/ 	.word	0x00000000
	.align		4
        /*000c*/ 	.word	0xfffffffe
	.align		4
        /*0010*/ 	.word	0x00000000
	.align		4
        /*0014*/ 	.word	0xfffffffd
	.align		4
        /*0018*/ 	.word	0x00000000
	.align		4
        /*001c*/ 	.word	0xfffffffc


//--------------------- .text._Z10bfs_kernelPKjS0_PKhPiS0_jPjS4_ihj --------------------------
	.section	.text._Z10bfs_kernelPKjS0_PKhPiS0_jPjS4_ihj,"ax",@progbits
	.align	128
        .global         _Z10bfs_kernelPKjS0_PKhPiS0_jPjS4_ihj
        .type           _Z10bfs_kernelPKjS0_PKhPiS0_jPjS4_ihj,@function
        .size           _Z10bfs_kernelPKjS0_PKhPiS0_jPjS4_ihj,(.L_x_30 - _Z10bfs_kernelPKjS0_PKhPiS0_jPjS4_ihj)
        .other          _Z10bfs_kernelPKjS0_PKhPiS0_jPjS4_ihj,@"STO_CUDA_ENTRY STV_DEFAULT"
_Z10bfs_kernelPKjS0_PKhPiS0_jPjS4_ihj:
.text._Z10bfs_kernelPKjS0_PKhPiS0_jPjS4_ihj:
[----:B------:R-:W-:Y:S01]  /*0000*/  LDC R1, c[0x0][0x37c] ;  /* 0x0000df00ff017b82 */ /* 0x000fe20000000800 */
[----:B------:R-:W0:Y:S07]  /*0010*/  S2R R0, SR_TID.X ;  /* 0x0000000000007919 */ /* 0x000e2e0000002100 */
[----:B------:R-:W0:Y:S01]  /*0020*/  S2UR UR4, SR_CTAID.X ;  /* 0x00000000000479c3 */ /* 0x000e220000002500 */
[----:B------:R-:W1:Y:S07]  /*0030*/  LDCU UR5, c[0x0][0x3a8] ;  /* 0x00007500ff0577ac */ /* 0x000e6e0008000800 */
[----:B------:R-:W0:Y:S02]  /*0040*/  LDC R5, c[0x0][0x360] ;  /* 0x0000d800ff057b82 */ /* 0x000e240000000800 */
[----:B0-----:R-:W-:-:S05]  /*0050*/  IMAD R5, R5, UR4, R0 ;  /* 0x0000000405057c24 */ /* 0x001fca000f8e0200 */
[----:B-1----:R-:W-:-:S13]  /*0060*/  ISETP.GE.U32.AND P0, PT, R5, UR5, PT ;  /* 0x0000000505007c0c */ /* 0x002fda000bf06070 */
[----:B------:R-:W-:Y:S05]  /*0070*/  @P0 EXIT ;  /* 0x000000000000094d */ /* 0x000fea0003800000 */
[----:B------:R-:W0:Y:S01]  /*0080*/  LDC.64 R2, c[0x0][0x3a0] ;  /* 0x0000e800ff027b82 */ /* 0x000e220000000a00 */
[----:B------:R-:W1:Y:S07]  /*0090*/  LDCU.64 UR6, c[0x0][0x358] ;  /* 0x00006b00ff0677ac */ /* 0x000e6e0008000a00 */
[----:B------:R-:W2:Y:S01]  /*00a0*/  LDC.64 R6, c[0x0][0x380] ;  /* 0x0000e000ff067b82 */ /* 0x000ea20000000a00 */
[----:B0-----:R-:W-:-:S06]  /*00b0*/  IMAD.WIDE.U32 R2, R5, 0x4, R2 ;  /* 0x0000000405027825 */ /* 0x001fcc00078e0002 */
[----:B-1----:R-:W3:Y:S02]  /*00c0*/  LDG.E R3, desc[UR6][R2.64] ;  /* 0x0000000602037981 */ /* 0x002ee4000c1e1900 */
[C---:B---3--:R-:W-:Y:S02]  /*00d0*/  VIADD R9, R3.reuse, 0x1 ;  /* 0x0000000103097836 */ /* 0x048fe40000000000 */
[----:B--2---:R-:W-:-:S04]  /*00e0*/  IMAD.WIDE.U32 R4, R3, 0x4, R6 ;  /* 0x0000000403047825 */ /* 0x004fc800078e0006 */
[----:B------:R-:W-:Y:S02]  /*00f0*/  IMAD.WIDE.U32 R6, R9, 0x4, R6 ;  /* 0x0000000409067825 */ /* 0x000fe400078e0006 */
[----:B------:R-:W2:Y:S04]  /*0100*/  LDG.E R5, desc[UR6][R4.64] ;  /* 0x0000000604057981 */ /* 0x000ea8000c1e1900 */
[----:B------:R-:W2:Y:S02]  /*0110*/  LDG.E R0, desc[UR6][R6.64] ;  /* 0x0000000606007981 */ /* 0x000ea4000c1e1900 */
[----:B--2---:R-:W-:-:S13]  /*0120*/  ISETP.GE.U32.AND P0, PT, R5, R0, PT ;  /* 0x000000000500720c */ /* 0x004fda0003f06070 */
[----:B------:R-:W-:Y:S05]  /*0130*/  @P0 EXIT ;  /* 0x000000000000094d */ /* 0x000fea0003800000 */
[----:B------:R-:W0:Y:S01]  /*0140*/  LDCU.U8 UR8, c[0x0][0x3c4] ;  /* 0x00007880ff0877ac */ /* 0x000e220008000000 */
[----:B------:R-:W1:Y:S01]  /*0150*/  LDC R3, c[0x0][0x3c0] ;  /* 0x0000f000ff037b82 */ /* 0x000e620000000800 */
[----:B0-----:R-:W-:-:S04]  /*0160*/  UPRMT UR4, UR8, 0x9910, URZ ;  /* 0x0000991008047896 */ /* 0x001fc800080000ff */
[----:B------:R-:W-:Y:S01]  /*0170*/  UISETP.NE.AND UP0, UPT, UR4, 0xff, UPT ;  /* 0x000000ff0400788c */ /* 0x000fe2000bf05270 */
[----:B-1----:R-:W-:-:S08]  /*0180*/  VIADD R3, R3, 0x1 ;  /* 0x0000000103037836 */ /* 0x002fd00000000000 */
[----:B------:R-:W-:Y:S05]  /*0190*/  BRA.U UP0, `(.L_x_0) ;  /* 0x0000000900807547 */ /* 0x000fea000b800000 */
[--C-:B------:R-:W-:Y:S01]  /*01a0*/  IMAD.IADD R2, R0, 0x1, -R5.reuse ;  /* 0x0000000100027824 */ /* 0x100fe200078e0a05 */
[----:B------:R-:W0:Y:S01]  /*01b0*/  LDCU UR5, c[0x0][0x3c8] ;  /* 0x00007900ff0577ac */ /* 0x000e220008000800 */
[----:B------:R-:W-:Y:S01]  /*01c0*/  BSSY.RECONVERGENT B0, `(.L_x_1) ;  /* 0x0000029000007945 */ /* 0x000fe20003800200 */
[----:B------:R-:W-:Y:S02]  /*01d0*/  IMAD.MOV.U32 R11, RZ, RZ, R5 ;  /* 0x000000ffff0b7224 */ /* 0x000fe400078e0005 */
[----:B------:R-:W-:-:S13]  /*01e0*/  LOP3.LUT P0, R2, R2, 0x3, RZ, 0xc0, !PT ;  /* 0x0000000302027812 */ /* 0x000fda000780c0ff */
[----:B------:R-:W-:Y:S05]  /*01f0*/  @!P0 BRA `(.L_x_2) ;  /* 0x0000000000948947 */ /* 0x000fea0003800000 */
[----:B------:R-:W1:Y:S01]  /*0200*/  LDC.64 R12, c[0x0][0x388] ;  /* 0x0000e200ff0c7b82 */ /* 0x000e620000000a00 */
[--C-:B------:R-:W-:Y:S02]  /*0210*/  IMAD.IADD R11, R5, 0x1, R2.reuse ;  /* 0x00000001050b7824 */ /* 0x100fe400078e0202 */
[----:B------:R-:W-:-:S05]  /*0220*/  IMAD.MOV R10, RZ, RZ, -R2 ;  /* 0x000000ffff0a7224 */ /* 0x000fca00078e0a02 */
[----:B------:R-:W2:Y:S08]  /*0230*/  LDC.64 R8, c[0x0][0x398] ;  /* 0x0000e600ff087b82 */ /* 0x000eb00000000a00 */
[----:B------:R-:W3:Y:S01]  /*0240*/  LDC.64 R6, c[0x0][0x3b0] ;  /* 0x0000ec00ff067b82 */ /* 0x000ee20000000a00 */
[----:B-1----:R-:W-:-:S03]  /*0250*/  IMAD.WIDE.U32 R12, R5, 0x4, R12 ;  /* 0x00000004050c7825 */ /* 0x002fc600078e000c */
[----:B------:R-:W-:-:S07]  /*0260*/  MOV R4, R12 ;  /* 0x0000000c00047202 */ /* 0x000fce0000000f00 */
.L_x_5:
[----:B------:R-:W-:-:S05]  /*0270*/  IMAD.MOV.U32 R12, RZ, RZ, R4 ;  /* 0x000000ffff0c7224 */ /* 0x000fca00078e0004 */
[----:B0-----:R-:W0:Y:S01]  /*0280*/  LDG.E R21, desc[UR6][R12.64] ;  /* 0x000000060c157981 */ /* 0x001e22000c1e1900 */
[----:B------:R-:W-:Y:S01]  /*0290*/  VIADD R10, R10, 0x1 ;  /* 0x000000010a0a7836 */ /* 0x000fe20000000000 */
[----:B------:R-:W-:Y:S01]  /*02a0*/  BSSY.RECONVERGENT B1, `(.L_x_3) ;  /* 0x0000018000017945 */ /* 0x000fe20003800200 */
[----:B------:R-:W-:-:S03]  /*02b0*/  IADD3 R4, P1, PT, R4, 0x4, RZ ;  /* 0x0000000404047810 */ /* 0x000fc60007f3e0ff */
[----:B------:R-:W-:Y:S02]  /*02c0*/  ISETP.NE.AND P0, PT, R10, RZ, PT ;  /* 0x000000ff0a00720c */ /* 0x000fe40003f05270 */
[----:B0-----:R-:W-:-:S13]  /*02d0*/  ISETP.GE.U32.AND P2, PT, R21, UR5, PT ;  /* 0x0000000515007c0c */ /* 0x001fda000bf46070 */
[----:B------:R-:W-:Y:S05]  /*02e0*/  @P2 BRA `(.L_x_4) ;  /* 0x00000000004c2947 */ /* 0x000fea0003800000 */
[----:B------:R-:W-:Y:S01]  /*02f0*/  MOV R2, 0xffffffff ;  /* 0xffffffff00027802 */ /* 0x000fe20000000f00 */
[----:B--2---:R-:W-:-:S05]  /*0300*/  IMAD.WIDE.U32 R14, R21, 0x4, R8 ;  /* 0x00000004150e7825 */ /* 0x004fca00078e0008 */
[----:B------:R-:W2:Y:S02]  /*0310*/  ATOMG.E.CAS.STRONG.GPU PT, R2, [R14], R2, R3 ;  /* 0x000000020e0273a9 */ /* 0x000ea400001ee103 */
[----:B--2---:R-:W-:-:S13]  /*0320*/  ISETP.NE.AND P2, PT, R2, -0x1, PT ;  /* 0xffffffff0200780c */ /* 0x004fda0003f45270 */
[----:B------:R-:W-:Y:S05]  /*0330*/  @P2 BRA `(.L_x_4) ;  /* 0x0000000000382947 */ /* 0x000fea0003800000 */
[----:B------:R-:W0:Y:S01]  /*0340*/  S2R R17, SR_LANEID ;  /* 0x0000000000117919 */ /* 0x000e220000000000 */
[----:B------:R-:W-:Y:S01]  /*0350*/  VOTEU.ANY UR4, UPT, PT ;  /* 0x0000000000047886 */ /* 0x000fe200038e0100 */
[----:B------:R-:W1:Y:S01]  /*0360*/  LDC.64 R14, c[0x0][0x3b8] ;  /* 0x0000ee00ff0e7b82 */ /* 0x000e620000000a00 */
[----:B------:R-:W0:Y:S08]  /*0370*/  FLO.U32 R2, UR4 ;  /* 0x0000000400027d00 */ /* 0x000e3000080e0000 */
[----:B------:R-:W1:Y:S01]  /*0380*/  POPC R19, UR4 ;  /* 0x0000000400137d09 */ /* 0x000e620008000000 */
[----:B0-----:R-:W-:-:S13]  /*0390*/  ISETP.EQ.U32.AND P2, PT, R2, R17, PT ;  /* 0x000000110200720c */ /* 0x001fda0003f42070 */
[----:B-1----:R-:W2:Y:S01]  /*03a0*/  @P2 ATOMG.E.ADD.STRONG.GPU PT, R15, desc[UR6][R14.64], R19 ;  /* 0x800000130e0f29a8 */ /* 0x002ea200081ef106 */
[----:B------:R-:W0:Y:S02]  /*03b0*/  S2R R12, SR_LTMASK ;  /* 0x00000000000c7919 */ /* 0x000e240000003900 */
[----:B0-----:R-:W-:-:S06]  /*03c0*/  LOP3.LUT R12, R12, UR4, RZ, 0xc0, !PT ;  /* 0x000000040c0c7c12 */ /* 0x001fcc000f8ec0ff */
[----:B------:R-:W0:Y:S01]  /*03d0*/  POPC R12, R12 ;  /* 0x0000000c000c7309 */ /* 0x000e220000000000 */
[----:B--2---:R-:W0:Y:S02]  /*03e0*/  SHFL.IDX PT, R17, R15, R2, 0x1f ;  /* 0x00001f020f117589 */ /* 0x004e2400000e0000 */
[----:B0-----:R-:W-:-:S04]  /*03f0*/  IMAD.IADD R17, R17, 0x1, R12 ;  /* 0x0000000111117824 */ /* 0x001fc800078e020c */
[----:B---3--:R-:W-:-:S05]  /*0400*/  IMAD.WIDE.U32 R16, R17, 0x4, R6 ;  /* 0x0000000411107825 */ /* 0x008fca00078e0006 */
[----:B------:R0:W-:Y:S02]  /*0410*/  STG.E desc[UR6][R16.64], R21 ;  /* 0x0000001510007986 */ /* 0x0001e4000c101906 */
.L_x_4:
[----:B------:R-:W-:Y:S05]  /*0420*/  BSYNC.RECONVERGENT B1 ;  /* 0x0000000000017941 */ /* 0x000fea0003800200 */
.L_x_3:
[----:B------:R-:W-:Y:S01]  /*0430*/  IMAD.X R13, RZ, RZ, R13, P1 ;  /* 0x000000ffff0d7224 */ /* 0x000fe200008e060d */
[----:B------:R-:W-:Y:S06]  /*0440*/  @P0 BRA `(.L_x_5) ;  /* 0xfffffffc00880947 */ /* 0x000fec000383ffff */
.L_x_2:
[----:B0-----:R-:W-:Y:S05]  /*0450*/  BSYNC.RECONVERGENT B0 ;  /* 0x0000000000007941 */ /* 0x001fea0003800200 */
.L_x_1:
[----:B------:R-:W-:-:S05]  /*0460*/  IMAD.IADD R2, R5, 0x1, -R0 ;  /* 0x0000000105027824 */ /* 0x000fca00078e0a00 */
[----:B------:R-:W-:-:S13]  /*0470*/  ISETP.GT.U32.AND P0, PT, R2, -0x4, PT ;  /* 0xfffffffc0200780c */ /* 0x000fda0003f04070 */
[----:B------:R-:W-:Y:S05]  /*0480*/  @P0 EXIT ;  /* 0x000000000000094d */ /* 0x000fea0003800000 */
[----:B--2---:R-:W0:Y:S01]  /*0490*/  LDC.64 R8, c[0x0][0x388] ;  /* 0x0000e200ff087b82 */ /* 0x004e220000000a00 */
[C---:B------:R-:W-:Y:S01]  /*04a0*/  IMAD.IADD R0, R11.reuse, 0x1, -R0 ;  /* 0x000000010b007824 */ /* 0x040fe200078e0a00 */
[----:B------:R-:W1:Y:S06]  /*04b0*/  LDCU UR5, c[0x0][0x3c8] ;  /* 0x00007900ff0577ac */ /* 0x000e6c0008000800 */
[----:B------:R-:W2:Y:S08]  /*04c0*/  LDC.64 R4, c[0x0][0x398] ;  /* 0x0000e600ff047b82 */ /* 0x000eb00000000a00 */
[----:B---3--:R-:W3:Y:S01]  /*04d0*/  LDC.64 R6, c[0x0][0x3b0] ;  /* 0x0000ec00ff067b82 */ /* 0x008ee20000000a00 */
[----:B0-----:R-:W-:-:S03]  /*04e0*/  IMAD.WIDE.U32 R8, R11, 0x4, R8 ;  /* 0x000000040b087825 */ /* 0x001fc600078e0008 */
[----:B------:R-:W-:-:S04]  /*04f0*/  IADD3 R2, P0, PT, R8, 0x8, RZ ;  /* 0x0000000808027810 */ /* 0x000fc80007f1e0ff */
[----:B-1----:R-:W-:-:S09]  /*0500*/  IADD3.X R9, PT, PT, RZ, R9, RZ, P0, !PT ;  /* 0x00000009ff097210 */ /* 0x002fd200007fe4ff */
.L_x_14:
[----:B------:R-:W-:-:S05]  /*0510*/  IMAD.MOV.U32 R8, RZ, RZ, R2 ;  /* 0x000000ffff087224 */ /* 0x000fca00078e0002 */
[----:B0-----:R-:W4:Y:S01]  /*0520*/  LDG.E R17, desc[UR6][R8.64+-0x8] ;  /* 0xfffff80608117981 */ /* 0x001f22000c1e1900 */
[----:B------:R-:W-:Y:S01]  /*0530*/  BSSY.RECONVERGENT B0, `(.L_x_6) ;  /* 0x0000016000007945 */ /* 0x000fe20003800200 */
[----:B----4-:R-:W-:-:S13]  /*0540*/  ISETP.GE.U32.AND P0, PT, R17, UR5, PT ;  /* 0x0000000511007c0c */ /* 0x010fda000bf06070 */
[----:B------:R-:W-:Y:S05]  /*0550*/  @P0 BRA `(.L_x_7) ;  /* 0x00000000004c0947 */ /* 0x000fea0003800000 */
[----:B--2---:R-:W-:-:S04]  /*0560*/  IMAD.WIDE.U32 R10, R17, 0x4, R4 ;  /* 0x00000004110a7825 */ /* 0x004fc800078e0004 */
[----:B------:R-:W-:-:S05]  /*0570*/  IMAD.MOV.U32 R2, RZ, RZ, -0x1 ;  /* 0xffffffffff027424 */ /* 0x000fca00078e00ff */
        /* <DEDUP_REMOVED lines=17> */
.L_x_7:
[----:B------:R-:W-:Y:S05]  /*0690*/  BSYNC.RECONVERGENT B0 ;  /* 0x0000000000007941 */ /* 0x000fea0003800200 */
.L_x_6:
        /* <DEDUP_REMOVED lines=20> */
[----:B0-----:R-:W-:-:S05]  /*07e0*/  IADD3 R11, PT, PT, R11, R14, RZ ;  /* 0x0000000e0b0b7210 */ /* 0x001fca0007ffe0ff */
[----:B---3--:R-:W-:-:S05]  /*07f0*/  IMAD.WIDE.U32 R10, R11, 0x4, R6 ;  /* 0x000000040b0a7825 */ /* 0x008fca00078e0006 */
[----:B------:R0:W-:Y:S02]  /*0800*/  STG.E desc[UR6][R10.64], R17 ;  /* 0x000000110a007986 */ /* 0x0001e4000c101906 */
.L_x_9:
[----:B------:R-:W-:Y:S05]  /*0810*/  BSYNC.RECONVERGENT B0 ;  /* 0x0000000000007941 */ /* 0x000fea0003800200 */
.L_x_8:
        /* <DEDUP_REMOVED lines=23> */
.L_x_11:
[----:B------:R-:W-:Y:S05]  /*0990*/  BSYNC.RECONVERGENT B0 ;  /* 0x0000000000007941 */ /* 0x000fea0003800200 */
.L_x_10:
[----:B0-----:R-:W4:Y:S01]  /*09a0*/  LDG.E R17, desc[UR6][R8.64+0x4] ;  /* 0x0000040608117981 */ /* 0x001f22000c1e1900 */
[----:B------:R-:W-:Y:S01]  /*09b0*/  VIADD R0, R0, 0x4 ;  /* 0x0000000400007836 */ /* 0x000fe20000000000 */
[----:B------:R-:W-:Y:S01]  /*09c0*/  BSSY.RECONVERGENT B0, `(.L_x_12) ;  /* 0x0000019000007945 */ /* 0x000fe20003800200 */
[----:B------:R-:W-:-:S03]  /*09d0*/  IADD3 R2, P1, PT, R8, 0x10, RZ ;  /* 0x0000001008027810 */ /* 0x000fc60007f3e0ff */
[----:B------:R-:W-:Y:S02]  /*09e0*/  ISETP.NE.AND P0, PT, R0, RZ, PT ;  /* 0x000000ff0000720c */ /* 0x000fe40003f05270 */
[----:B----4-:R-:W-:-:S13]  /*09f0*/  ISETP.GE.U32.AND P2, PT, R17, UR5, PT ;  /* 0x0000000511007c0c */ /* 0x010fda000bf46070 */
[----:B------:R-:W-:Y:S05]  /*0a00*/  @P2 BRA `(.L_x_13) ;  /* 0x0000000000502947 */ /* 0x000fea0003800000 */
[----:B--2---:R-:W-:Y:S01]  /*0a10*/  IMAD.WIDE.U32 R10, R17, 0x4, R4 ;  /* 0x00000004110a7825 */ /* 0x004fe200078e0004 */
[----:B------:R-:W-:-:S03]  /*0a20*/  MOV R13, R3 ;  /* 0x00000003000d7202 */ /* 0x000fc60000000f00 */
        /* <DEDUP_REMOVED lines=18> */
.L_x_13:
[----:B------:R-:W-:Y:S05]  /*0b50*/  BSYNC.RECONVERGENT B0 ;  /* 0x0000000000007941 */ /* 0x000fea0003800200 */
.L_x_12:
[----:B------:R-:W-:Y:S01]  /*0b60*/  IMAD.X R8, RZ, RZ, R9, P1 ;  /* 0x000000ffff087224 */ /* 0x000fe200008e0609 */
[----:B------:R-:W-:Y:S06]  /*0b70*/  @!P0 EXIT ;  /* 0x000000000000894d */ /* 0x000fec0003800000 */
[----:B------:R-:W-:Y:S01]  /*0b80*/  IMAD.MOV.U32 R9, RZ, RZ, R8 ;  /* 0x000000ffff097224 */ /* 0x000fe200078e0008 */
[----:B------:R-:W-:Y:S06]  /*0b90*/  BRA `(.L_x_14) ;  /* 0xfffffff8005c7947 */ /* 0x000fec000383ffff */
.L_x_0:
[----:B------:R-:W-:Y:S01]  /*0ba0*/  IADD3 R2, PT, PT, -R5, R0, RZ ;  /* 0x0000000005027210 */ /* 0x000fe20007ffe1ff */
[----:B------:R-:W0:Y:S01]  /*0bb0*/  LDCU UR9, c[0x0][0x3c8] ;  /* 0x00007900ff0977ac */ /* 0x000e220008000800 */
[----:B------:R-:W-:Y:S01]  /*0bc0*/  BSSY.RECONVERGENT B0, `(.L_x_15) ;  /* 0x0000033000007945 */ /* 0x000fe20003800200 */
[----:B------:R-:W-:Y:S01]  /*0bd0*/  IMAD.MOV.U32 R11, RZ, RZ, R5 ;  /* 0x000000ffff0b7224 */ /* 0x000fe200078e0005 */
[----:B------:R-:W-:-:S13]  /*0be0*/  LOP3.LUT P0, R12, R2, 0x3, RZ, 0xc0, !PT ;  /* 0x00000003020c7812 */ /* 0x000fda000780c0ff */
[----:B------:R-:W-:Y:S05]  /*0bf0*/  @!P0 BRA `(.L_x_16) ;  /* 0x0000000000bc8947 */ /* 0x000fea0003800000 */
[----:B------:R-:W1:Y:S01]  /*0c00*/  LDC.64 R10, c[0x0][0x388] ;  /* 0x0000e200ff0a7b82 */ /* 0x000e620000000a00 */
[----:B------:R-:W2:Y:S07]  /*0c10*/  LDCU.64 UR10, c[0x0][0x390] ;  /* 0x00007200ff0a77ac */ /* 0x000eae0008000a00 */
[----:B------:R-:W3:Y:S08]  /*0c20*/  LDC.64 R6, c[0x0][0x398] ;  /* 0x0000e600ff067b82 */ /* 0x000ef00000000a00 */
[----:B------:R-:W4:Y:S01]  /*0c30*/  LDC.64 R8, c[0x0][0x3b0] ;  /* 0x0000ec00ff087b82 */ /* 0x000f220000000a00 */
[C---:B--2---:R-:W-:Y:S01]  /*0c40*/  IADD3 R2, P0, PT, R5.reuse, UR10, RZ ;  /* 0x0000000a05027c10 */ /* 0x044fe2000ff1e0ff */
[C---:B-1----:R-:W-:Y:S01]  /*0c50*/  IMAD.WIDE.U32 R14, R5.reuse, 0x4, R10 ;  /* 0x00000004050e7825 */ /* 0x042fe200078e000a */
[----:B------:R-:W-:-:S03]  /*0c60*/  IADD3 R11, PT, PT, R5, R12, RZ ;  /* 0x0000000c050b7210 */ /* 0x000fc60007ffe0ff */
[----:B------:R-:W-:Y:S02]  /*0c70*/  IMAD.MOV.U32 R4, RZ, RZ, R14 ;  /* 0x000000ffff047224 */ /* 0x000fe400078e000e */
[----:B------:R-:W-:Y:S02]  /*0c80*/  IMAD.X R17, RZ, RZ, UR11, P0 ;  /* 0x0000000bff117e24 */ /* 0x000fe400080e06ff */
[----:B---3--:R-:W-:-:S07]  /*0c90*/  IMAD.MOV R10, RZ, RZ, -R12 ;  /* 0x000000ffff0a7224 */ /* 0x008fce00078e0a0c */
.L_x_19:
[----:B------:R-:W-:-:S05]  /*0ca0*/  IMAD.MOV.U32 R16, RZ, RZ, R2 ;  /* 0x000000ffff107224 */ /* 0x000fca00078e0002 */
[----:B------:R-:W2:Y:S01]  /*0cb0*/  LDG.E.U8 R12, desc[UR6][R16.64] ;  /* 0x00000006100c7981 */ /* 0x000ea2000c1e1100 */
[----:B------:R-:W-:Y:S01]  /*0cc0*/  VIADD R10, R10, 0x1 ;  /* 0x000000010a0a7836 */ /* 0x000fe20000000000 */
[----:B------:R-:W-:Y:S04]  /*0cd0*/  BSSY.RECONVERGENT B1, `(.L_x_17) ;  /* 0x000001c000017945 */ /* 0x000fe80003800200 */
[----:B------:R-:W-:Y:S02]  /*0ce0*/  ISETP.NE.AND P0, PT, R10, RZ, PT ;  /* 0x000000ff0a00720c */ /* 0x000fe40003f05270 */
[----:B--2---:R-:W-:-:S13]  /*0cf0*/  ISETP.NE.AND P1, PT, R12, UR4, PT ;  /* 0x000000040c007c0c */ /* 0x004fda000bf25270 */
[----:B-1----:R-:W-:Y:S05]  /*0d00*/  @P1 BRA `(.L_x_18) ;  /* 0x0000000000601947 */ /* 0x002fea0003800000 */
[----:B------:R-:W-:-:S05]  /*0d10*/  MOV R14, R4 ;  /* 0x00000004000e7202 */ /* 0x000fca0000000f00 */
[----:B------:R-:W0:Y:S02]  /*0d20*/  LDG.E R19, desc[UR6][R14.64] ;  /* 0x000000060e137981 */ /* 0x000e24000c1e1900 */
[----:B0-----:R-:W-:-:S13]  /*0d30*/  ISETP.GE.U32.AND P1, PT, R19, UR9, PT ;  /* 0x0000000913007c0c */ /* 0x001fda000bf26070 */
[----:B------:R-:W-:Y:S05]  /*0d40*/  @P1 BRA `(.L_x_18) ;  /* 0x0000000000501947 */ /* 0x000fea0003800000 */
[----:B------:R-:W-:-:S04]  /*0d50*/  IMAD.WIDE.U32 R12, R19, 0x4, R6 ;  /* 0x00000004130c7825 */ /* 0x000fc800078e0006 */
[----:B------:R-:W-:Y:S02]  /*0d60*/  IMAD.MOV.U32 R20, RZ, RZ, -0x1 ;  /* 0xffffffffff147424 */ /* 0x000fe400078e00ff */
[----:B------:R-:W-:-:S05]  /*0d70*/  IMAD.MOV.U32 R21, RZ, RZ, R3 ;  /* 0x000000ffff157224 */ /* 0x000fca00078e0003 */
        /* <DEDUP_REMOVED lines=15> */
[----:B----4-:R-:W-:-:S05]  /*0e70*/  IMAD.WIDE.U32 R20, R21, 0x4, R8 ;  /* 0x0000000415147825 */ /* 0x010fca00078e0008 */
[----:B------:R1:W-:Y:S02]  /*0e80*/  STG.E desc[UR6][R20.64], R19 ;  /* 0x0000001314007986 */ /* 0x0003e4000c101906 */
.L_x_18:
[----:B0-----:R-:W-:Y:S05]  /*0e90*/  BSYNC.RECONVERGENT B1 ;  /* 0x0000000000017941 */ /* 0x001fea0003800200 */
.L_x_17:
[----:B------:R-:W-:Y:S02]  /*0ea0*/  IADD3 R2, P2, PT, R2, 0x1, RZ ;  /* 0x0000000102027810 */ /* 0x000fe40007f5e0ff */
[----:B------:R-:W-:-:S03]  /*0eb0*/  IADD3 R4, P1, PT, R4, 0x4, RZ ;  /* 0x0000000404047810 */ /* 0x000fc60007f3e0ff */
[----:B------:R-:W-:Y:S01]  /*0ec0*/  IMAD.X R17, RZ, RZ, R17, P2 ;  /* 0x000000ffff117224 */ /* 0x000fe200010e0611 */
[----:B------:R-:W-:Y:S01]  /*0ed0*/  IADD3.X R15, PT, PT, RZ, R15, RZ, P1, !PT ;  /* 0x0000000fff0f7210 */ /* 0x000fe20000ffe4ff */
[----:B------:R-:W-:Y:S08]  /*0ee0*/  @P0 BRA `(.L_x_19) ;  /* 0xfffffffc006c0947 */ /* 0x000ff0000383ffff */
.L_x_16:
[----:B0-----:R-:W-:Y:S05]  /*0ef0*/  BSYNC.RECONVERGENT B0 ;  /* 0x0000000000007941 */ /* 0x001fea0003800200 */
.L_x_15:
[----:B------:R-:W-:-:S05]  /*0f00*/  IMAD.IADD R2, R5, 0x1, -R0 ;  /* 0x0000000105027824 */ /* 0x000fca00078e0a00 */
[----:B------:R-:W-:-:S13]  /*0f10*/  ISETP.GT.U32.AND P0, PT, R2, -0x4, PT ;  /* 0xfffffffc0200780c */ /* 0x000fda0003f04070 */
[----:B------:R-:W-:Y:S05]  /*0f20*/  @P0 EXIT ;  /* 0x000000000000094d */ /* 0x000fea0003800000 */
[----:B----4-:R-:W0:Y:S01]  /*0f30*/  LDC.64 R8, c[0x0][0x388] ;  /* 0x0000e200ff087b82 */ /* 0x010e220000000a00 */
[----:B------:R-:W2:Y:S01]  /*0f40*/  LDCU.64 UR10, c[0x0][0x390] ;  /* 0x00007200ff0a77ac */ /* 0x000ea20008000a00 */
[----:B------:R-:W-:Y:S01]  /*0f50*/  IMAD.IADD R0, R11, 0x1, -R0 ;  /* 0x000000010b007824 */ /* 0x000fe200078e0a00 */
[----:B------:R-:W-:Y:S01]  /*0f60*/  UPRMT UR4, UR8, 0x9910, URZ ;  /* 0x0000991008047896 */ /* 0x000fe200080000ff */
[----:B------:R-:W3:Y:S04]  /*0f70*/  LDCU UR5, c[0x0][0x3c8] ;  /* 0x00007900ff0577ac */ /* 0x000ee80008000800 */
[----:B------:R-:W4:Y:S01]  /*0f80*/  LDC.64 R4, c[0x0][0x398] ;  /* 0x0000e600ff047b82 */ /* 0x000f220000000a00 */
[----:B------:R-:W-:-:S07]  /*0f90*/  IMAD.U32 R2, RZ, RZ, UR4 ;  /* 0x00000004ff027e24 */ /* 0x000fce000f8e00ff */
[----:B------:R-:W1:Y:S01]  /*0fa0*/  LDC.64 R6, c[0x0][0x3b0] ;  /* 0x0000ec00ff067b82 */ /* 0x000e620000000a00 */
[----:B0-----:R-:W-:-:S03]  /*0fb0*/  IMAD.WIDE.U32 R8, R11, 0x4, R8 ;  /* 0x000000040b087825 */ /* 0x001fc600078e0008 */
[----:B------:R-:W-:Y:S02]  /*0fc0*/  IADD3 R10, P1, PT, R8, 0x8, RZ ;  /* 0x00000008080a7810 */ /* 0x000fe40007f3e0ff */
[----:B--2---:R-:W-:Y:S02]  /*0fd0*/  IADD3.X R8, P0, PT, R11, UR10, RZ, PT, !PT ;  /* 0x0000000a0b087c10 */ /* 0x004fe4000bf1e4ff */
[----:B------:R-:W-:-:S03]  /*0fe0*/  IADD3.X R13, PT, PT, RZ, R9, RZ, P1, !PT ;  /* 0x00000009ff0d7210 */ /* 0x000fc60000ffe4ff */
[----:B---34-:R-:W-:-:S08]  /*0ff0*/  IMAD.X R9, RZ, RZ, UR11, P0 ;  /* 0x0000000bff097e24 */ /* 0x018fd000080e06ff */
.L_x_28:
[----:B------:R-:W2:Y:S01]  /*1000*/  LDG.E.U8 R11, desc[UR6][R8.64+-0x1] ;  /* 0xffffff06080b7981 */ /* 0x000ea2000c1e1100 */
[----:B------:R-:W-:Y:S01]  /*1010*/  VIADD R0, R0, 0x4 ;  /* 0x0000000400007836 */ /* 0x000fe20000000000 */
[----:B------:R-:W-:Y:S04]  /*1020*/  BSSY.RECONVERGENT B0, `(.L_x_20) ;  /* 0x000001b000007945 */ /* 0x000fe80003800200 */
[----:B------:R-:W-:Y:S02]  /*1030*/  ISETP.NE.AND P0, PT, R0, RZ, PT ;  /* 0x000000ff0000720c */ /* 0x000fe40003f05270 */
[----:B--2---:R-:W-:Y:S02]  /*1040*/  ISETP.NE.AND P1, PT, R11, R2, PT ;  /* 0x000000020b00720c */ /* 0x004fe40003f25270 */
[----:B------:R-:W-:-:S11]  /*1050*/  MOV R11, R13 ;  /* 0x0000000d000b7202 */ /* 0x000fd60000000f00 */
[----:B------:R-:W-:Y:S05]  /*1060*/  @P1 BRA `(.L_x_21) ;  /* 0x0000000000581947 */ /* 0x000fea0003800000 */
[----:B-1----:R-:W2:Y:S02]  /*1070*/  LDG.E R19, desc[UR6][R10.64+-0x8] ;  /* 0xfffff8060a137981 */ /* 0x002ea4000c1e1900 */
[----:B--2---:R-:W-:-:S13]  /*1080*/  ISETP.GE.U32.AND P1, PT, R19, UR5, PT ;  /* 0x0000000513007c0c */ /* 0x004fda000bf26070 */
[----:B------:R-:W-:Y:S05]  /*1090*/  @P1 BRA `(.L_x_21) ;  /* 0x00000000004c1947 */ /* 0x000fea0003800000 */
[----:B------:R-:W-:-:S04]  /*10a0*/  IMAD.WIDE.U32 R12, R19, 0x4, R4 ;  /* 0x00000004130c7825 */ /* 0x000fc800078e0004 */
        /* <DEDUP_REMOVED lines=16> */
[----:B------:R-:W-:-:S05]  /*11b0*/  IMAD.WIDE.U32 R12, R13, 0x4, R6 ;  /* 0x000000040d0c7825 */ /* 0x000fca00078e0006 */
[----:B------:R0:W-:Y:S02]  /*11c0*/  STG.E desc[UR6][R12.64], R19 ;  /* 0x000000130c007986 */ /* 0x0001e4000c101906 */
.L_x_21:
[----:B------:R-:W-:Y:S05]  /*11d0*/  BSYNC.RECONVERGENT B0 ;  /* 0x0000000000007941 */ /* 0x000fea0003800200 */
.L_x_20:
[----:B0-----:R-:W2:Y:S01]  /*11e0*/  LDG.E.U8 R13, desc[UR6][R8.64] ;  /* 0x00000006080d7981 */ /* 0x001ea2000c1e1100 */
[----:B------:R-:W-:Y:S01]  /*11f0*/  UPRMT UR4, UR8, 0x9910, URZ ;  /* 0x0000991008047896 */ /* 0x000fe200080000ff */
[----:B------:R-:W-:Y:S05]  /*1200*/  BSSY.RECONVERGENT B0, `(.L_x_22) ;  /* 0x000001b000007945 */ /* 0x000fea0003800200 */
[----:B------:R-:W-:-:S05]  /*1210*/  IMAD.U32 R2, RZ, RZ, UR4 ;  /* 0x00000004ff027e24 */ /* 0x000fca000f8e00ff */
[----:B--2---:R-:W-:-:S13]  /*1220*/  ISETP.NE.AND P1, PT, R13, R2, PT ;  /* 0x000000020d00720c */ /* 0x004fda0003f25270 */
[----:B------:R-:W-:Y:S05]  /*1230*/  @P1 BRA `(.L_x_23) ;  /* 0x00000000005c1947 */ /* 0x000fea0003800000 */
[----:B------:R-:W2:Y:S02]  /*1240*/  LDG.E R13, desc[UR6][R10.64+-0x4] ;  /* 0xfffffc060a0d7981 */ /* 0x000ea4000c1e1900 */
[----:B--2---:R-:W-:-:S13]  /*1250*/  ISETP.GE.U32.AND P1, PT, R13, UR5, PT ;  /* 0x000000050d007c0c */ /* 0x004fda000bf26070 */
[----:B------:R-:W-:Y:S05]  /*1260*/  @P1 BRA `(.L_x_23) ;  /* 0x0000000000501947 */ /* 0x000fea0003800000 */
[----:B------:R-:W-:Y:S01]  /*1270*/  IMAD.WIDE.U32 R14, R13, 0x4, R4 ;  /* 0x000000040d0e7825 */ /* 0x000fe200078e0004 */
[----:B------:R-:W-:-:S03]  /*1280*/  MOV R16, 0xffffffff ;  /* 0xffffffff00107802 */ /* 0x000fc60000000f00 */
[----:B------:R-:W-:-:S05]  /*1290*/  IMAD.MOV.U32 R17, RZ, RZ, R3 ;  /* 0x000000ffff117224 */ /* 0x000fca00078e0003 */
[----:B------:R-:W2:Y:S02]  /*12a0*/  ATOMG.E.CAS.STRONG.GPU PT, R14, [R14], R16, R17 ;  /* 0x000000100e0e73a9 */ /* 0x000ea400001ee111 */
[----:B--2---:R-:W-:-:S13]  /*12b0*/  ISETP.NE.AND P1, PT, R14, -0x1, PT ;  /* 0xffffffff0e00780c */ /* 0x004fda0003f25270 */
[----:B------:R-:W-:Y:S05]  /*12c0*/  @P1 BRA `(.L_x_23) ;  /* 0x0000000000381947 */ /* 0x000fea0003800000 */
[----:B------:R-:W0:Y:S01]  /*12d0*/  S2R R15, SR_LANEID ;  /* 0x00000000000f7919 */ /* 0x000e220000000000 */
[----:B------:R-:W-:Y:S01]  /*12e0*/  VOTEU.ANY UR4, UPT, PT ;  /* 0x0000000000047886 */ /* 0x000fe200038e0100 */
[----:B------:R-:W2:Y:S01]  /*12f0*/  LDC.64 R16, c[0x0][0x3b8] ;  /* 0x0000ee00ff107b82 */ /* 0x000ea20000000a00 */
[----:B------:R-:W0:Y:S08]  /*1300*/  FLO.U32 R12, UR4 ;  /* 0x00000004000c7d00 */ /* 0x000e3000080e0000 */
[----:B-1----:R-:W2:Y:S01]  /*1310*/  POPC R19, UR4 ;  /* 0x0000000400137d09 */ /* 0x002ea20008000000 */
[----:B0-----:R-:W-:-:S13]  /*1320*/  ISETP.EQ.U32.AND P1, PT, R12, R15, PT ;  /* 0x0000000f0c00720c */ /* 0x001fda0003f22070 */
[----:B--2---:R-:W2:Y:S01]  /*1330*/  @P1 ATOMG.E.ADD.STRONG.GPU PT, R17, desc[UR6][R16.64], R19 ;  /* 0x80000013101119a8 */ /* 0x004ea200081ef106 */
[----:B------:R-:W0:Y:S02]  /*1340*/  S2R R18, SR_LTMASK ;  /* 0x0000000000127919 */ /* 0x000e240000003900 */
[----:B0-----:R-:W-:-:S06]  /*1350*/  LOP3.LUT R18, R18, UR4, RZ, 0xc0, !PT ;  /* 0x0000000412127c12 */ /* 0x001fcc000f8ec0ff */
[----:B------:R-:W0:Y:S01]  /*1360*/  POPC R18, R18 ;  /* 0x0000001200127309 */ /* 0x000e220000000000 */
[----:B--2---:R-:W0:Y:S02]  /*1370*/  SHFL.IDX PT, R15, R17, R12, 0x1f ;  /* 0x00001f0c110f7589 */ /* 0x004e2400000e0000 */
[----:B0-----:R-:W-:-:S04]  /*1380*/  IMAD.IADD R15, R15, 0x1, R18 ;  /* 0x000000010f0f7824 */ /* 0x001fc800078e0212 */
[----:B------:R-:W-:-:S05]  /*1390*/  IMAD.WIDE.U32 R14, R15, 0x4, R6 ;  /* 0x000000040f0e7825 */ /* 0x000fca00078e0006 */
[----:B------:R0:W-:Y:S02]  /*13a0*/  STG.E desc[UR6][R14.64], R13 ;  /* 0x0000000d0e007986 */ /* 0x0001e4000c101906 */
.L_x_23:
[----:B------:R-:W-:Y:S05]  /*13b0*/  BSYNC.RECONVERGENT B0 ;  /* 0x0000000000007941 */ /* 0x000fea0003800200 */
.L_x_22:
[----:B0-----:R-:W2:Y:S01]  /*13c0*/  LDG.E.U8 R13, desc[UR6][R8.64+0x1] ;  /* 0x00000106080d7981 */ /* 0x001ea2000c1e1100 */
[----:B------:R-:W-:Y:S01]  /*13d0*/  BSSY.RECONVERGENT B0, `(.L_x_24) ;  /* 0x000001a000007945 */ /* 0x000fe20003800200 */
[----:B--2---:R-:W-:-:S13]  /*13e0*/  ISETP.NE.AND P1, PT, R13, R2, PT ;  /* 0x000000020d00720c */ /* 0x004fda0003f25270 */
[----:B------:R-:W-:Y:S05]  /*13f0*/  @P1 BRA `(.L_x_25) ;  /* 0x00000000005c1947 */ /* 0x000fea0003800000 */
[----:B------:R-:W2:Y:S02]  /*1400*/  LDG.E R13, desc[UR6][R10.64] ;  /* 0x000000060a0d7981 */ /* 0x000ea4000c1e1900 */
[----:B--2---:R-:W-:-:S13]  /*1410*/  ISETP.GE.U32.AND P1, PT, R13, UR5, PT ;  /* 0x000000050d007c0c */ /* 0x004fda000bf26070 */
[----:B------:R-:W-:Y:S05]  /*1420*/  @P1 BRA `(.L_x_25) ;  /* 0x0000000000501947 */ /* 0x000fea0003800000 */
[----:B------:R-:W-:Y:S01]  /*1430*/  IMAD.WIDE.U32 R14, R13, 0x4, R4 ;  /* 0x000000040d0e7825 */ /* 0x000fe200078e0004 */
[----:B------:R-:W-:-:S03]  /*1440*/  MOV R17, R3 ;  /* 0x0000000300117202 */ /* 0x000fc60000000f00 */
[----:B------:R-:W-:-:S05]  /*1450*/  IMAD.MOV.U32 R16, RZ, RZ, -0x1 ;  /* 0xffffffffff107424 */ /* 0x000fca00078e00ff */
        /* <DEDUP_REMOVED lines=17> */
.L_x_25:
[----:B------:R-:W-:Y:S05]  /*1570*/  BSYNC.RECONVERGENT B0 ;  /* 0x0000000000007941 */ /* 0x000fea0003800200 */
.L_x_24:
[----:B0-----:R-:W2:Y:S01]  /*1580*/  LDG.E.U8 R13, desc[UR6][R8.64+0x2] ;  /* 0x00000206080d7981 */ /* 0x001ea2000c1e1100 */
[----:B------:R-:W-:Y:S01]  /*1590*/  BSSY.RECONVERGENT B0, `(.L_x_26) ;  /* 0x000001a000007945 */ /* 0x000fe20003800200 */
[----:B--2---:R-:W-:-:S13]  /*15a0*/  ISETP.NE.AND P1, PT, R13, R2, PT ;  /* 0x000000020d00720c */ /* 0x004fda0003f25270 */
[----:B------:R-:W-:Y:S05]  /*15b0*/  @P1 BRA `(.L_x_27) ;  /* 0x00000000005c1947 */ /* 0x000fea0003800000 */
[----:B------:R-:W2:Y:S02]  /*15c0*/  LDG.E R13, desc[UR6][R10.64+0x4] ;  /* 0x000004060a0d7981 */ /* 0x000ea4000c1e1900 */
[----:B--2---:R-:W-:-:S13]  /*15d0*/  ISETP.GE.U32.AND P1, PT, R13, UR5, PT ;  /* 0x000000050d007c0c */ /* 0x004fda000bf26070 */
        /* <DEDUP_REMOVED lines=18> */
[----:B0-----:R-:W-:-:S05]  /*1700*/  IADD3 R15, PT, PT, R15, R18, RZ ;  /* 0x000000120f0f7210 */ /* 0x001fca0007ffe0ff */
[----:B------:R-:W-:-:S05]  /*1710*/  IMAD.WIDE.U32 R14, R15, 0x4, R6 ;  /* 0x000000040f0e7825 */ /* 0x000fca00078e0006 */
[----:B------:R0:W-:Y:S02]  /*1720*/  STG.E desc[UR6][R14.64], R13 ;  /* 0x0000000d0e007986 */ /* 0x0001e4000c101906 */
.L_x_27:
[----:B------:R-:W-:Y:S05]  /*1730*/  BSYNC.RECONVERGENT B0 ;  /* 0x0000000000007941 */ /* 0x000fea0003800200 */
.L_x_26:
[----:B------:R-:W-:Y:S02]  /*1740*/  IADD3 R8, P1, PT, R8, 0x4, RZ ;  /* 0x0000000408087810 */ /* 0x000fe40007f3e0ff */
[----:B------:R-:W-:-:S03]  /*1750*/  IADD3 R10, P2, PT, R10, 0x10, RZ ;  /* 0x000000100a0a7810 */ /* 0x000fc60007f5e0ff */
[----:B------:R-:W-:Y:S02]  /*1760*/  IMAD.X R9, RZ, RZ, R9, P1 ;  /* 0x000000ffff097224 */ /* 0x000fe400008e0609 */
[----:B0-----:R-:W-:Y:S01]  /*1770*/  IMAD.X R13, RZ, RZ, R11, P2 ;  /* 0x000000ffff0d7224 */ /* 0x001fe200010e060b */
[----:B------:R-:W-:Y:S07]  /*1780*/  @P0 BRA `(.L_x_28) ;  /* 0xfffffff8001c0947 */ /* 0x000fee000383ffff */
[----:B------:R-:W-:Y:S05]  /*1790*/  EXIT ;  /* 0x000000000000794d */ /* 0x000fea0003800000 */
.L_x_29:
[----:B------:R-:W-:-:S00]  /*17a0*/  BRA `(.L_x_29) ;  /* 0xfffffffc00fc7947 */ /* 0x000fc0000383ffff */
[----:B------:R-:W-:-:S00]  /*17b0*/  NOP ;  /* 0x0000000000007918 */ /* 0x000fc00000000000 */
        /* <DEDUP_REMOVED lines=12> */
.L_x_30:


//--------------------- .nv.shared.reserved.0     --------------------------
	.section	.nv.shared.reserved.0,"aw",@nobits
	.weak		__nv_reservedSMEM_offset_0_alias
	.size		__nv_reservedSMEM_offset_0_alias, 0, 64
	.other		__nv_reservedSMEM_offset_0_alias,@"STO_CUDA_RESERVED_SHARED STV_DEFAULT"
__nv_reservedSMEM_offset_0_alias:
	.zero		0
	.zero		64


//--------------------- .nv.constant0._Z10bfs_kernelPKjS0_PKhPiS0_jPjS4_ihj --------------------------
	.section	.nv.constant0._Z10bfs_kernelPKjS0_PKhPiS0_jPjS4_ihj,"a",@progbits
	.sectionflags	@""
	.align	4
.nv.constant0._Z10bfs_kernelPKjS0_PKhPiS0_jPjS4_ihj:
	.zero		972


//--------------------- SYMBOLS --------------------------

	.type		.nv.reservedSmem.offset0,@object
	.size		.nv.reservedSmem.offset0,0x4
